//
// Generated by NVIDIA NVVM Compiler
//
// Compiler Build ID: CL-36424714
// Cuda compilation tools, release 13.0, V13.0.88
// Based on NVVM 20.0.0
//

.version 9.0
.target sm_100
.address_size 64

	// .globl	_Z8sgemm_v0fPfS_fS_i

.visible .entry _Z8sgemm_v0fPfS_fS_i(
	.param .f32 _Z8sgemm_v0fPfS_fS_i_param_0,
	.param .u64 .ptr .align 1 _Z8sgemm_v0fPfS_fS_i_param_1,
	.param .u64 .ptr .align 1 _Z8sgemm_v0fPfS_fS_i_param_2,
	.param .f32 _Z8sgemm_v0fPfS_fS_i_param_3,
	.param .u64 .ptr .align 1 _Z8sgemm_v0fPfS_fS_i_param_4,
	.param .u32 _Z8sgemm_v0fPfS_fS_i_param_5
)
{
	.reg .pred 	%p<10>;
	.reg .b32 	%r<40>;
	.reg .b32 	%f<73>;
	.reg .b64 	%rd<59>;

	ld.param.f32 	%f9, [_Z8sgemm_v0fPfS_fS_i_param_0];
	ld.param.u64 	%rd10, [_Z8sgemm_v0fPfS_fS_i_param_1];
	ld.param.u64 	%rd11, [_Z8sgemm_v0fPfS_fS_i_param_2];
	ld.param.f32 	%f10, [_Z8sgemm_v0fPfS_fS_i_param_3];
	ld.param.u64 	%rd12, [_Z8sgemm_v0fPfS_fS_i_param_4];
	ld.param.u32 	%r16, [_Z8sgemm_v0fPfS_fS_i_param_5];
	cvta.to.global.u64 	%rd1, %rd11;
	cvta.to.global.u64 	%rd2, %rd10;
	cvta.to.global.u64 	%rd13, %rd12;
	mov.u32 	%r17, %ctaid.x;
	mov.u32 	%r18, %ctaid.y;
	mov.u32 	%r19, %tid.x;
	mov.u32 	%r20, %tid.y;
	mov.u32 	%r21, %ntid.x;
	mad.lo.s32 	%r1, %r17, %r21, %r19;
	mov.u32 	%r22, %ntid.y;
	mad.lo.s32 	%r23, %r18, %r22, %r20;
	mul.lo.s32 	%r2, %r16, %r23;
	add.s32 	%r24, %r2, %r1;
	mul.wide.s32 	%rd14, %r24, 4;
	add.s64 	%rd3, %rd13, %rd14;
	ld.global.f32 	%f11, [%rd3];
	mul.f32 	%f70, %f10, %f11;
	st.global.f32 	[%rd3], %f70;
	setp.lt.s32 	%p1, %r16, 1;
	@%p1 bra 	$L__BB0_12;
	setp.lt.u32 	%p2, %r16, 8;
	mov.b32 	%r38, 0;
	@%p2 bra 	$L__BB0_4;
	and.b32  	%r38, %r16, 2147483640;
	neg.s32 	%r36, %r38;
	mul.wide.u32 	%rd4, %r16, 28;
	mul.wide.u32 	%rd5, %r16, 8;
	mul.wide.u32 	%rd15, %r2, 4;
	add.s64 	%rd16, %rd15, %rd1;
	add.s64 	%rd58, %rd16, 16;
	mul.wide.u32 	%rd7, %r16, 4;
	mul.wide.u32 	%rd21, %r16, 12;
	shl.b32 	%r27, %r16, 3;
	mov.u32 	%r35, %r1;
$L__BB0_3:
	.pragma "nounroll";
	mul.wide.s32 	%rd17, %r35, 4;
	add.s64 	%rd18, %rd2, %rd17;
	ld.global.f32 	%f12, [%rd18];
	mul.f32 	%f13, %f9, %f12;
	ld.global.f32 	%f14, [%rd58+-16];
	fma.rn.f32 	%f15, %f13, %f14, %f70;
	st.global.f32 	[%rd3], %f15;
	add.s64 	%rd19, %rd18, %rd7;
	ld.global.f32 	%f16, [%rd19];
	mul.f32 	%f17, %f9, %f16;
	ld.global.f32 	%f18, [%rd58+-12];
	fma.rn.f32 	%f19, %f17, %f18, %f15;
	st.global.f32 	[%rd3], %f19;
	add.s64 	%rd20, %rd18, %rd5;
	ld.global.f32 	%f20, [%rd20];
	mul.f32 	%f21, %f9, %f20;
	ld.global.f32 	%f22, [%rd58+-8];
	fma.rn.f32 	%f23, %f21, %f22, %f19;
	st.global.f32 	[%rd3], %f23;
	add.s64 	%rd22, %rd18, %rd21;
	ld.global.f32 	%f24, [%rd22];
	mul.f32 	%f25, %f9, %f24;
	ld.global.f32 	%f26, [%rd58+-4];
	fma.rn.f32 	%f27, %f25, %f26, %f23;
	st.global.f32 	[%rd3], %f27;
	mul.wide.u32 	%rd23, %r16, 16;
	add.s64 	%rd24, %rd18, %rd23;
	ld.global.f32 	%f28, [%rd24];
	mul.f32 	%f29, %f9, %f28;
	ld.global.f32 	%f30, [%rd58];
	fma.rn.f32 	%f31, %f29, %f30, %f27;
	st.global.f32 	[%rd3], %f31;
	mul.wide.u32 	%rd25, %r16, 20;
	add.s64 	%rd26, %rd18, %rd25;
	ld.global.f32 	%f32, [%rd26];
	mul.f32 	%f33, %f9, %f32;
	ld.global.f32 	%f34, [%rd58+4];
	fma.rn.f32 	%f35, %f33, %f34, %f31;
	st.global.f32 	[%rd3], %f35;
	mul.wide.u32 	%rd27, %r16, 24;
	add.s64 	%rd28, %rd18, %rd27;
	ld.global.f32 	%f36, [%rd28];
	mul.f32 	%f37, %f9, %f36;
	ld.global.f32 	%f38, [%rd58+8];
	fma.rn.f32 	%f39, %f37, %f38, %f35;
	st.global.f32 	[%rd3], %f39;
	add.s64 	%rd29, %rd18, %rd4;
	ld.global.f32 	%f40, [%rd29];
	mul.f32 	%f41, %f9, %f40;
	ld.global.f32 	%f42, [%rd58+12];
	fma.rn.f32 	%f70, %f41, %f42, %f39;
	st.global.f32 	[%rd3], %f70;
	add.s32 	%r36, %r36, 8;
	add.s32 	%r35, %r35, %r27;
	add.s64 	%rd58, %rd58, 32;
	setp.ne.s32 	%p3, %r36, 0;
	@%p3 bra 	$L__BB0_3;
$L__BB0_4:
	and.b32  	%r10, %r16, 7;
	setp.eq.s32 	%p4, %r10, 0;
	@%p4 bra 	$L__BB0_12;
	and.b32  	%r11, %r16, 3;
	setp.lt.u32 	%p5, %r10, 4;
	@%p5 bra 	$L__BB0_7;
	mad.lo.s32 	%r28, %r38, %r16, %r1;
	mul.wide.s32 	%rd30, %r28, 4;
	add.s64 	%rd31, %rd2, %rd30;
	ld.global.f32 	%f43, [%rd31];
	mul.f32 	%f44, %f9, %f43;
	add.s32 	%r29, %r38, %r2;
	mul.wide.u32 	%rd32, %r29, 4;
	add.s64 	%rd33, %rd1, %rd32;
	ld.global.f32 	%f45, [%rd33];
	fma.rn.f32 	%f46, %f44, %f45, %f70;
	st.global.f32 	[%rd3], %f46;
	mul.wide.u32 	%rd34, %r16, 4;
	add.s64 	%rd35, %rd31, %rd34;
	ld.global.f32 	%f47, [%rd35];
	mul.f32 	%f48, %f9, %f47;
	cvt.u64.u32 	%rd36, %r2;
	cvt.u64.u32 	%rd37, %r38;
	add.s64 	%rd38, %rd37, %rd36;
	shl.b64 	%rd39, %rd38, 2;
	add.s64 	%rd40, %rd1, %rd39;
	ld.global.f32 	%f49, [%rd40+4];
	fma.rn.f32 	%f50, %f48, %f49, %f46;
	st.global.f32 	[%rd3], %f50;
	add.s64 	%rd41, %rd35, %rd34;
	ld.global.f32 	%f51, [%rd41];
	mul.f32 	%f52, %f9, %f51;
	ld.global.f32 	%f53, [%rd40+8];
	fma.rn.f32 	%f54, %f52, %f53, %f50;
	st.global.f32 	[%rd3], %f54;
	add.s64 	%rd42, %rd41, %rd34;
	ld.global.f32 	%f55, [%rd42];
	mul.f32 	%f56, %f9, %f55;
	ld.global.f32 	%f57, [%rd40+12];
	fma.rn.f32 	%f70, %f56, %f57, %f54;
	st.global.f32 	[%rd3], %f70;
	add.s32 	%r38, %r38, 4;
$L__BB0_7:
	setp.eq.s32 	%p6, %r11, 0;
	@%p6 bra 	$L__BB0_12;
	setp.eq.s32 	%p7, %r11, 1;
	@%p7 bra 	$L__BB0_10;
	mad.lo.s32 	%r30, %r38, %r16, %r1;
	mul.wide.s32 	%rd43, %r30, 4;
	add.s64 	%rd44, %rd2, %rd43;
	ld.global.f32 	%f58, [%rd44];
	mul.f32 	%f59, %f9, %f58;
	add.s32 	%r31, %r38, %r2;
	mul.wide.u32 	%rd45, %r31, 4;
	add.s64 	%rd46, %rd1, %rd45;
	ld.global.f32 	%f60, [%rd46];
	fma.rn.f32 	%f61, %f59, %f60, %f70;
	st.global.f32 	[%rd3], %f61;
	mul.wide.u32 	%rd47, %r16, 4;
	add.s64 	%rd48, %rd44, %rd47;
	ld.global.f32 	%f62, [%rd48];
	mul.f32 	%f63, %f9, %f62;
	cvt.u64.u32 	%rd49, %r2;
	cvt.u64.u32 	%rd50, %r38;
	add.s64 	%rd51, %rd50, %rd49;
	shl.b64 	%rd52, %rd51, 2;
	add.s64 	%rd53, %rd1, %rd52;
	ld.global.f32 	%f64, [%rd53+4];
	fma.rn.f32 	%f70, %f63, %f64, %f61;
	st.global.f32 	[%rd3], %f70;
	add.s32 	%r38, %r38, 2;
$L__BB0_10:
	and.b32  	%r32, %r16, 1;
	setp.eq.b32 	%p8, %r32, 1;
	not.pred 	%p9, %p8;
	@%p9 bra 	$L__BB0_12;
	mad.lo.s32 	%r33, %r38, %r16, %r1;
	mul.wide.s32 	%rd54, %r33, 4;
	add.s64 	%rd55, %rd2, %rd54;
	ld.global.f32 	%f65, [%rd55];
	mul.f32 	%f66, %f9, %f65;
	add.s32 	%r34, %r38, %r2;
	mul.wide.u32 	%rd56, %r34, 4;
	add.s64 	%rd57, %rd1, %rd56;
	ld.global.f32 	%f67, [%rd57];
	fma.rn.f32 	%f68, %f66, %f67, %f70;
	st.global.f32 	[%rd3], %f68;
$L__BB0_12:
	ret;

}


// ===== COMPILED SASS (sm_100) =====

	.target	sm_100

	.elftype	@"ET_EXEC"


//--------------------- .note.nv.tkinfo           --------------------------
	.section	.note.nv.tkinfo,"",@"SHT_NOTE"
	.sectionflags	@"SHF_NOTE_NV_TKINFO"
	.tkinfo
        /*0018*/ 	.word	0x00000002
        /*0030*/ 	.string	""
        /*0030*/ 	.string	"ptxas"
        /*0030*/ 	.string	"Cuda compilation tools, release 13.0, V13.0.88"
        /*0030*/ 	.string	"Build cuda_13.0.r13.0/compiler.36424714_0"
        /*0030*/ 	.string	"-arch sm_100 -m 64 "



//--------------------- .note.nv.cuinfo           --------------------------
	.section	.note.nv.cuinfo,"",@"SHT_NOTE"
	.sectionflags	@"SHF_NOTE_NV_CUINFO"
        /*0018*/ 	.short	0x0002
        /*001a*/ 	.short	0x0064
        /*001c*/ 	.short	0x0082
	.zero		2


//--------------------- .nv.info                  --------------------------
	.section	.nv.info,"",@"SHT_CUDA_INFO"
	.align	4


	//----- nvinfo : EIATTR_REGCOUNT
	.align		4
        /*0000*/ 	.byte	0x04, 0x2f
        /*0002*/ 	.short	(.L_1 - .L_0)
	.align		4
.L_0:
        /*0004*/ 	.word	index@(_Z8sgemm_v0fPfS_fS_i)
        /*0008*/ 	.word	0x0000001c


	//----- nvinfo : EIATTR_FRAME_SIZE
	.align		4
.L_1:
        /*000c*/ 	.byte	0x04, 0x11
        /*000e*/ 	.short	(.L_3 - .L_2)
	.align		4
.L_2:
        /*0010*/ 	.word	index@(_Z8sgemm_v0fPfS_fS_i)
        /*0014*/ 	.word	0x00000000


	//----- nvinfo : EIATTR_MIN_STACK_SIZE
	.align		4
.L_3:
        /*0018*/ 	.byte	0x04, 0x12
        /*001a*/ 	.short	(.L_5 - .L_4)
	.align		4
.L_4:
        /*001c*/ 	.word	index@(_Z8sgemm_v0fPfS_fS_i)
        /*0020*/ 	.word	0x00000000
.L_5:


//--------------------- .nv.compat                --------------------------
	.section	.nv.compat,"",@"SHT_CUDA_COMPAT_INFO"
	.align	4
        /*0000*/ 	.byte	0x02, 0x09, 0x00, 0x00, 0x02, 0x02, 0x01, 0x00, 0x02, 0x05, 0x05, 0x00, 0x03, 0x07, 0x01, 0x01
        /*0010*/ 	.byte	0x02, 0x03, 0x00, 0x00, 0x02, 0x06, 0x01, 0x00, 0x04, 0x0b, 0x08, 0x00, 0x09, 0x00, 0x00, 0x00
        /*0020*/ 	.byte	0x00, 0x00, 0x00, 0x00


//--------------------- .nv.info._Z8sgemm_v0fPfS_fS_i --------------------------
	.section	.nv.info._Z8sgemm_v0fPfS_fS_i,"",@"SHT_CUDA_INFO"
	.sectionflags	@""
	.align	4


	//----- nvinfo : EIATTR_CUDA_API_VERSION
	.align		4
        /*0000*/ 	.byte	0x04, 0x37
        /*0002*/ 	.short	(.L_7 - .L_6)
.L_6:
        /*0004*/ 	.word	0x00000082


	//----- nvinfo : EIATTR_KPARAM_INFO
	.align		4
.L_7:
        /*0008*/ 	.byte	0x04, 0x17
        /*000a*/ 	.short	(.L_9 - .L_8)
.L_8:
        /*000c*/ 	.word	0x00000000
        /*0010*/ 	.short	0x0005
        /*0012*/ 	.short	0x0028
        /*0014*/ 	.byte	0x00, 0xf0, 0x11, 0x00


	//----- nvinfo : EIATTR_KPARAM_INFO
	.align		4
.L_9:
        /*0018*/ 	.byte	0x04, 0x17
        /*001a*/ 	.short	(.L_11 - .L_10)
.L_10:
        /*001c*/ 	.word	0x00000000
        /*0020*/ 	.short	0x0004
        /*0022*/ 	.short	0x0020
        /*0024*/ 	.byte	0x00, 0xf5, 0x21, 0x00


	//----- nvinfo : EIATTR_KPARAM_INFO
	.align		4
.L_11:
        /*0028*/ 	.byte	0x04, 0x17
        /*002a*/ 	.short	(.L_13 - .L_12)
.L_12:
        /*002c*/ 	.word	0x00000000
        /*0030*/ 	.short	0x0003
        /*0032*/ 	.short	0x0018
        /*0034*/ 	.byte	0x00, 0xf0, 0x11, 0x00


	//----- nvinfo : EIATTR_KPARAM_INFO
	.align		4
.L_13:
        /*0038*/ 	.byte	0x04, 0x17
        /*003a*/ 	.short	(.L_15 - .L_14)
.L_14:
        /*003c*/ 	.word	0x00000000
        /*0040*/ 	.short	0x0002
        /*0042*/ 	.short	0x0010
        /*0044*/ 	.byte	0x00, 0xf5, 0x21, 0x00


	//----- nvinfo : EIATTR_KPARAM_INFO
	.align		4
.L_15:
        /*0048*/ 	.byte	0x04, 0x17
        /*004a*/ 	.short	(.L_17 - .L_16)
.L_16:
        /*004c*/ 	.word	0x00000000
        /*0050*/ 	.short	0x0001
        /*0052*/ 	.short	0x0008
        /*0054*/ 	.byte	0x00, 0xf5, 0x21, 0x00


	//----- nvinfo : EIATTR_KPARAM_INFO
	.align		4
.L_17:
        /*0058*/ 	.byte	0x04, 0x17
        /*005a*/ 	.short	(.L_19 - .L_18)
.L_18:
        /*005c*/ 	.word	0x00000000
        /*0060*/ 	.short	0x0000
        /*0062*/ 	.short	0x0000
        /*0064*/ 	.byte	0x00, 0xf0, 0x11, 0x00


	//----- nvinfo : EIATTR_SPARSE_MMA_MASK
	.align		4
.L_19:
        /*0068*/ 	.byte	0x03, 0x50
        /*006a*/ 	.short	0x0000


	//----- nvinfo : EIATTR_MAXREG_COUNT
	.align		4
        /*006c*/ 	.byte	0x03, 0x1b
        /*006e*/ 	.short	0x00ff


	//----- nvinfo : EIATTR_MERCURY_ISA_VERSION
	.align		4
        /*0070*/ 	.byte	0x03, 0x5f
        /*0072*/ 	.short	0x0101


	//----- nvinfo : EIATTR_VRC_CTA_INIT_COUNT
	.align		4
        /*0074*/ 	.byte	0x02, 0x4a
	.zero		1
	.zero		1


	//----- nvinfo : EIATTR_EXIT_INSTR_OFFSETS
	.align		4
        /*0078*/ 	.byte	0x04, 0x1c
        /*007a*/ 	.short	(.L_21 - .L_20)


	//   ....[0]....
.L_20:
        /*007c*/ 	.word	0x00000140


	//   ....[1]....
        /*0080*/ 	.word	0x00000580


	//   ....[2]....
        /*0084*/ 	.word	0x00000810


	//   ....[3]....
        /*0088*/ 	.word	0x000009e0


	//   ....[4]....
        /*008c*/ 	.word	0x00000ab0


	//----- nvinfo : EIATTR_CBANK_PARAM_SIZE
	.align		4
.L_21:
        /*0090*/ 	.byte	0x03, 0x19
        /*0092*/ 	.short	0x002c


	//----- nvinfo : EIATTR_PARAM_CBANK
	.align		4
        /*0094*/ 	.byte	0x04, 0x0a
        /*0096*/ 	.short	(.L_23 - .L_22)
	.align		4
.L_22:
        /*0098*/ 	.word	index@(.nv.constant0._Z8sgemm_v0fPfS_fS_i)
        /*009c*/ 	.short	0x0380
        /*009e*/ 	.short	0x002c


	//----- nvinfo : EIATTR_SW_WAR
	.align		4
.L_23:
        /*00a0*/ 	.byte	0x04, 0x36
        /*00a2*/ 	.short	(.L_25 - .L_24)
.L_24:
        /*00a4*/ 	.word	0x00000008
.L_25:


//--------------------- .nv.callgraph             --------------------------
	.section	.nv.callgraph,"",@"SHT_CUDA_CALLGRAPH"
	.align	4
	.sectionentsize	8
	.align		4
        /*0000*/ 	.word	0x00000000
	.align		4
        /*0004*/ 	.word	0xffffffff
	.align		4
        /*0008*/ 	.word	0x00000000
	.align		4
        /*000c*/ 	.word	0xfffffffe
	.align		4
        /*0010*/ 	.word	0x00000000
	.align		4
        /*0014*/ 	.word	0xfffffffd
	.align		4
        /*0018*/ 	.word	0x00000000
	.align		4
        /*001c*/ 	.word	0xfffffffc


//--------------------- .text._Z8sgemm_v0fPfS_fS_i --------------------------
	.section	.text._Z8sgemm_v0fPfS_fS_i,"ax",@progbits
	.align	128
        .global         _Z8sgemm_v0fPfS_fS_i
        .type           _Z8sgemm_v0fPfS_fS_i,@function
        .size           _Z8sgemm_v0fPfS_fS_i,(.L_x_5 - _Z8sgemm_v0fPfS_fS_i)
        .other          _Z8sgemm_v0fPfS_fS_i,@"STO_CUDA_ENTRY STV_DEFAULT"
_Z8sgemm_v0fPfS_fS_i:
.text._Z8sgemm_v0fPfS_fS_i:
[----:B------:R-:W-:Y:S01]  /*0000*/  LDC R1, c[0x0][0x37c] ;  /* 0x0000df00ff017b82 */ /* 0x000fe20000000800 */
[----:B------:R-:W0:Y:S07]  /*0010*/  S2R R7, SR_TID.Y ;  /* 0x0000000000077919 */ /* 0x000e2e0000002200 */
[----:B------:R-:W1:Y:S01]  /*0020*/  LDC R4, c[0x0][0x360] ;  /* 0x0000d800ff047b82 */ /* 0x000e620000000800 */
[----:B------:R-:W1:Y:S07]  /*0030*/  S2R R5, SR_TID.X ;  /* 0x0000000000057919 */ /* 0x000e6e0000002100 */
[----:B------:R-:W0:Y:S08]  /*0040*/  S2UR UR4, SR_CTAID.Y ;  /* 0x00000000000479c3 */ /* 0x000e300000002600 */
[----:B------:R-:W0:Y:S08]  /*0050*/  LDC R6, c[0x0][0x364] ;  /* 0x0000d900ff067b82 */ /* 0x000e300000000800 */
[----:B------:R-:W1:Y:S08]  /*0060*/  S2UR UR6, SR_CTAID.X ;  /* 0x00000000000679c3 */ /* 0x000e700000002500 */
[----:B------:R-:W2:Y:S08]  /*0070*/  LDC R0, c[0x0][0x3a8] ;  /* 0x0000ea00ff007b82 */ /* 0x000eb00000000800 */
[----:B------:R-:W3:Y:S01]  /*0080*/  LDC.64 R2, c[0x0][0x3a0] ;  /* 0x0000e800ff027b82 */ /* 0x000ee20000000a00 */
[----:B0-----:R-:W-:Y:S01]  /*0090*/  IMAD R7, R6, UR4, R7 ;  /* 0x0000000406077c24 */ /* 0x001fe2000f8e0207 */
[----:B------:R-:W0:Y:S01]  /*00a0*/  LDCU.64 UR4, c[0x0][0x358] ;  /* 0x00006b00ff0477ac */ /* 0x000e220008000a00 */
[----:B-1----:R-:W-:Y:S01]  /*00b0*/  IMAD R5, R4, UR6, R5 ;  /* 0x0000000604057c24 */ /* 0x002fe2000f8e0205 */
[----:B------:R-:W1:Y:S01]  /*00c0*/  LDCU UR6, c[0x0][0x398] ;  /* 0x00007300ff0677ac */ /* 0x000e620008000800 */
[----:B--2---:R-:W-:-:S05]  /*00d0*/  IMAD R4, R7, R0, RZ ;  /* 0x0000000007047224 */ /* 0x004fca00078e02ff */
[----:B------:R-:W-:-:S05]  /*00e0*/  IADD3 R7, PT, PT, R5, R4, RZ ;  /* 0x0000000405077210 */ /* 0x000fca0007ffe0ff */
[----:B---3--:R-:W-:-:S05]  /*00f0*/  IMAD.WIDE R2, R7, 0x4, R2 ;  /* 0x0000000407027825 */ /* 0x008fca00078e0202 */
[----:B0-----:R-:W1:Y:S01]  /*0100*/  LDG.E R6, desc[UR4][R2.64] ;  /* 0x0000000402067981 */ /* 0x001e62000c1e1900 */
[----:B------:R-:W-:Y:S01]  /*0110*/  ISETP.GE.AND P0, PT, R0, 0x1, PT ;  /* 0x000000010000780c */ /* 0x000fe20003f06270 */
[----:B-1----:R-:W-:-:S05]  /*0120*/  FMUL R13, R6, UR6 ;  /* 0x00000006060d7c20 */ /* 0x002fca0008400000 */
[----:B------:R0:W-:Y:S07]  /*0130*/  STG.E desc[UR4][R2.64], R13 ;  /* 0x0000000d02007986 */ /* 0x0001ee000c101904 */
[----:B------:R-:W-:Y:S05]  /*0140*/  @!P0 EXIT ;  /* 0x000000000000894d */ /* 0x000fea0003800000 */
[C---:B------:R-:W-:Y:S01]  /*0150*/  ISETP.GE.U32.AND P1, PT, R0.reuse, 0x8, PT ;  /* 0x000000080000780c */ /* 0x040fe20003f26070 */
[----:B------:R-:W-:Y:S01]  /*0160*/  HFMA2 R7, -RZ, RZ, 0, 0 ;  /* 0x00000000ff077431 */ /* 0x000fe200000001ff */
[----:B------:R-:W-:-:S11]  /*0170*/  LOP3.LUT P0, R14, R0, 0x7, RZ, 0xc0, !PT ;  /* 0x00000007000e7812 */ /* 0x000fd6000780c0ff */
[----:B------:R-:W-:Y:S05]  /*0180*/  @!P1 BRA `(.L_x_0) ;  /* 0x0000000000fc9947 */ /* 0x000fea0003800000 */
[----:B------:R-:W1:Y:S01]  /*0190*/  LDC.64 R8, c[0x0][0x390] ;  /* 0x0000e400ff087b82 */ /* 0x000e620000000a00 */
[----:B------:R-:W-:Y:S01]  /*01a0*/  LOP3.LUT R7, R0, 0x7ffffff8, RZ, 0xc0, !PT ;  /* 0x7ffffff800077812 */ /* 0x000fe200078ec0ff */
[----:B------:R-:W2:Y:S01]  /*01b0*/  LDCU UR6, c[0x0][0x380] ;  /* 0x00007000ff0677ac */ /* 0x000ea20008000800 */
[----:B------:R-:W-:Y:S02]  /*01c0*/  MOV R15, R5 ;  /* 0x00000005000f7202 */ /* 0x000fe40000000f00 */
[----:B------:R-:W-:Y:S01]  /*01d0*/  IADD3 R6, PT, PT, -R7, RZ, RZ ;  /* 0x000000ff07067210 */ /* 0x000fe20007ffe1ff */
[----:B-1----:R-:W-:-:S03]  /*01e0*/  IMAD.WIDE.U32 R8, R4, 0x4, R8 ;  /* 0x0000000404087825 */ /* 0x002fc600078e0008 */
[----:B------:R-:W-:-:S04]  /*01f0*/  IADD3 R8, P1, PT, R8, 0x10, RZ ;  /* 0x0000001008087810 */ /* 0x000fc80007f3e0ff */
[----:B--2---:R-:W-:-:S09]  /*0200*/  IADD3.X R9, PT, PT, RZ, R9, RZ, P1, !PT ;  /* 0x00000009ff097210 */ /* 0x004fd20000ffe4ff */
.L_x_1:
[----:B-1----:R-:W1:Y:S01]  /*0210*/  LDC.64 R10, c[0x0][0x388] ;  /* 0x0000e200ff0a7b82 */ /* 0x002e620000000a00 */
[----:B------:R-:W2:Y:S01]  /*0220*/  LDG.E R16, desc[UR4][R8.64+-0x10] ;  /* 0xfffff00408107981 */ /* 0x000ea2000c1e1900 */
[----:B-1----:R-:W-:-:S05]  /*0230*/  IMAD.WIDE R10, R15, 0x4, R10 ;  /* 0x000000040f0a7825 */ /* 0x002fca00078e020a */
[----:B------:R-:W3:Y:S02]  /*0240*/  LDG.E R12, desc[UR4][R10.64] ;  /* 0x000000040a0c7981 */ /* 0x000ee4000c1e1900 */
[----:B---3--:R-:W-:-:S04]  /*0250*/  FMUL R12, R12, UR6 ;  /* 0x000000060c0c7c20 */ /* 0x008fc80008400000 */
[----:B--2---:R-:W-:Y:S01]  /*0260*/  FFMA R19, R12, R16, R13 ;  /* 0x000000100c137223 */ /* 0x004fe2000000000d */
[----:B0-----:R-:W-:-:S04]  /*0270*/  IMAD.WIDE.U32 R12, R0, 0x4, R10 ;  /* 0x00000004000c7825 */ /* 0x001fc800078e000a */
[----:B------:R0:W-:Y:S04]  /*0280*/  STG.E desc[UR4][R2.64], R19 ;  /* 0x0000001302007986 */ /* 0x0001e8000c101904 */
[----:B------:R-:W2:Y:S04]  /*0290*/  LDG.E R12, desc[UR4][R12.64] ;  /* 0x000000040c0c7981 */ /* 0x000ea8000c1e1900 */
[----:B------:R-:W3:Y:S01]  /*02a0*/  LDG.E R17, desc[UR4][R8.64+-0xc] ;  /* 0xfffff40408117981 */ /* 0x000ee2000c1e1900 */
[----:B--2---:R-:W-:-:S04]  /*02b0*/  FMUL R16, R12, UR6 ;  /* 0x000000060c107c20 */ /* 0x004fc80008400000 */
[----:B---3--:R-:W-:Y:S01]  /*02c0*/  FFMA R21, R16, R17, R19 ;  /* 0x0000001110157223 */ /* 0x008fe20000000013 */
[----:B------:R-:W-:-:S04]  /*02d0*/  IMAD.WIDE.U32 R16, R0, 0x8, R10 ;  /* 0x0000000800107825 */ /* 0x000fc800078e000a */
[----:B------:R1:W-:Y:S04]  /*02e0*/  STG.E desc[UR4][R2.64], R21 ;  /* 0x0000001502007986 */ /* 0x0003e8000c101904 */
[----:B------:R-:W2:Y:S04]  /*02f0*/  LDG.E R16, desc[UR4][R16.64] ;  /* 0x0000000410107981 */ /* 0x000ea8000c1e1900 */
[----:B------:R-:W3:Y:S01]  /*0300*/  LDG.E R20, desc[UR4][R8.64+-0x8] ;  /* 0xfffff80408147981 */ /* 0x000ee2000c1e1900 */
[----:B--2---:R-:W-:-:S04]  /*0310*/  FMUL R18, R16, UR6 ;  /* 0x0000000610127c20 */ /* 0x004fc80008400000 */
[----:B---3--:R-:W-:Y:S01]  /*0320*/  FFMA R23, R18, R20, R21 ;  /* 0x0000001412177223 */ /* 0x008fe20000000015 */
        /* <DEDUP_REMOVED lines=8> */
[----:B------:R-:W3:Y:S04]  /*03b0*/  LDG.E R12, desc[UR4][R12.64] ;  /* 0x000000040c0c7981 */ /* 0x000ee8000c1e1900 */
[----:B------:R-:W1:Y:S01]  /*03c0*/  LDG.E R17, desc[UR4][R8.64] ;  /* 0x0000000408117981 */ /* 0x000e62000c1e1900 */
[----:B---3--:R-:W-:-:S04]  /*03d0*/  FMUL R16, R12, UR6 ;  /* 0x000000060c107c20 */ /* 0x008fc80008400000 */
[----:B-1----:R-:W-:Y:S01]  /*03e0*/  FFMA R21, R16, R17, R25 ;  /* 0x0000001110157223 */ /* 0x002fe20000000019 */
[----:B------:R-:W-:-:S04]  /*03f0*/  IMAD.WIDE.U32 R16, R0, 0x14, R10 ;  /* 0x0000001400107825 */ /* 0x000fc800078e000a */
[----:B------:R1:W-:Y:S04]  /*0400*/  STG.E desc[UR4][R2.64], R21 ;  /* 0x0000001502007986 */ /* 0x0003e8000c101904 */
[----:B------:R-:W3:Y:S04]  /*0410*/  LDG.E R16, desc[UR4][R16.64] ;  /* 0x0000000410107981 */ /* 0x000ee8000c1e1900 */
[----:B------:R-:W0:Y:S01]  /*0420*/  LDG.E R19, desc[UR4][R8.64+0x4] ;  /* 0x0000040408137981 */ /* 0x000e22000c1e1900 */
[----:B---3--:R-:W-:-:S04]  /*0430*/  FMUL R18, R16, UR6 ;  /* 0x0000000610127c20 */ /* 0x008fc80008400000 */
[----:B0-----:R-:W-:Y:S01]  /*0440*/  FFMA R23, R18, R19, R21 ;  /* 0x0000001312177223 */ /* 0x001fe20000000015 */
[----:B------:R-:W-:-:S04]  /*0450*/  IMAD.WIDE.U32 R18, R0, 0x18, R10 ;  /* 0x0000001800127825 */ /* 0x000fc800078e000a */
[----:B------:R1:W-:Y:S04]  /*0460*/  STG.E desc[UR4][R2.64], R23 ;  /* 0x0000001702007986 */ /* 0x0003e8000c101904 */
[----:B------:R-:W3:Y:S04]  /*0470*/  LDG.E R18, desc[UR4][R18.64] ;  /* 0x0000000412127981 */ /* 0x000ee8000c1e1900 */
[----:B------:R-:W2:Y:S01]  /*0480*/  LDG.E R13, desc[UR4][R8.64+0x8] ;  /* 0x00000804080d7981 */ /* 0x000ea2000c1e1900 */
[----:B------:R-:W-:-:S04]  /*0490*/  IMAD.WIDE.U32 R10, R0, 0x1c, R10 ;  /* 0x0000001c000a7825 */ /* 0x000fc800078e000a */
[----:B---3--:R-:W-:-:S04]  /*04a0*/  FMUL R12, R18, UR6 ;  /* 0x00000006120c7c20 */ /* 0x008fc80008400000 */
[----:B--2---:R-:W-:-:S05]  /*04b0*/  FFMA R25, R12, R13, R23 ;  /* 0x0000000d0c197223 */ /* 0x004fca0000000017 */
[----:B------:R1:W-:Y:S04]  /*04c0*/  STG.E desc[UR4][R2.64], R25 ;  /* 0x0000001902007986 */ /* 0x0003e8000c101904 */
[----:B------:R-:W2:Y:S04]  /*04d0*/  LDG.E R10, desc[UR4][R10.64] ;  /* 0x000000040a0a7981 */ /* 0x000ea8000c1e1900 */
[----:B------:R0:W3:Y:S01]  /*04e0*/  LDG.E R13, desc[UR4][R8.64+0xc] ;  /* 0x00000c04080d7981 */ /* 0x0000e2000c1e1900 */
[----:B------:R-:W-:-:S04]  /*04f0*/  IADD3 R6, PT, PT, R6, 0x8, RZ ;  /* 0x0000000806067810 */ /* 0x000fc80007ffe0ff */
[----:B------:R-:W-:Y:S02]  /*0500*/  ISETP.NE.AND P1, PT, R6, RZ, PT ;  /* 0x000000ff0600720c */ /* 0x000fe40003f25270 */
[----:B0-----:R-:W-:Y:S02]  /*0510*/  IADD3 R8, P2, PT, R8, 0x20, RZ ;  /* 0x0000002008087810 */ /* 0x001fe40007f5e0ff */
[----:B------:R-:W-:Y:S02]  /*0520*/  LEA R15, R0, R15, 0x3 ;  /* 0x0000000f000f7211 */ /* 0x000fe400078e18ff */
[----:B------:R-:W-:Y:S01]  /*0530*/  IADD3.X R9, PT, PT, RZ, R9, RZ, P2, !PT ;  /* 0x00000009ff097210 */ /* 0x000fe200017fe4ff */
[----:B--2---:R-:W-:-:S04]  /*0540*/  FMUL R12, R10, UR6 ;  /* 0x000000060a0c7c20 */ /* 0x004fc80008400000 */
[----:B---3--:R-:W-:-:S05]  /*0550*/  FFMA R13, R12, R13, R25 ;  /* 0x0000000d0c0d7223 */ /* 0x008fca0000000019 */
[----:B------:R1:W-:Y:S01]  /*0560*/  STG.E desc[UR4][R2.64], R13 ;  /* 0x0000000d02007986 */ /* 0x0003e2000c101904 */
[----:B------:R-:W-:Y:S05]  /*0570*/  @P1 BRA `(.L_x_1) ;  /* 0xfffffffc00241947 */ /* 0x000fea000383ffff */
.L_x_0:
[----:B------:R-:W-:Y:S05]  /*0580*/  @!P0 EXIT ;  /* 0x000000000000894d */ /* 0x000fea0003800000 */
[----:B------:R-:W-:Y:S02]  /*0590*/  ISETP.GE.U32.AND P1, PT, R14, 0x4, PT ;  /* 0x000000040e00780c */ /* 0x000fe40003f26070 */
[----:B------:R-:W-:-:S04]  /*05a0*/  LOP3.LUT R16, R0, 0x3, RZ, 0xc0, !PT ;  /* 0x0000000300107812 */ /* 0x000fc800078ec0ff */
[----:B------:R-:W-:-:S07]  /*05b0*/  ISETP.NE.AND P0, PT, R16, RZ, PT ;  /* 0x000000ff1000720c */ /* 0x000fce0003f05270 */
[----:B------:R-:W-:Y:S06]  /*05c0*/  @!P1 BRA `(.L_x_2) ;  /* 0x0000000000909947 */ /* 0x000fec0003800000 */
[----:B------:R-:W2:Y:S01]  /*05d0*/  LDC.64 R8, c[0x0][0x388] ;  /* 0x0000e200ff087b82 */ /* 0x000ea20000000a00 */
[----:B------:R-:W-:Y:S01]  /*05e0*/  IMAD R11, R7, R0, R5 ;  /* 0x00000000070b7224 */ /* 0x000fe200078e0205 */
[----:B------:R-:W-:Y:S01]  /*05f0*/  IADD3 R17, PT, PT, R4, R7, RZ ;  /* 0x0000000704117210 */ /* 0x000fe20007ffe0ff */
[----:B------:R-:W3:Y:S01]  /*0600*/  LDCU UR8, c[0x0][0x380] ;  /* 0x00007000ff0877ac */ /* 0x000ee20008000800 */
[----:B------:R-:W4:Y:S04]  /*0610*/  LDCU.64 UR6, c[0x0][0x390] ;  /* 0x00007200ff0677ac */ /* 0x000f280008000a00 */
[----:B------:R-:W5:Y:S01]  /*0620*/  LDC.64 R14, c[0x0][0x390] ;  /* 0x0000e400ff0e7b82 */ /* 0x000f620000000a00 */
[----:B--2---:R-:W-:-:S05]  /*0630*/  IMAD.WIDE R8, R11, 0x4, R8 ;  /* 0x000000040b087825 */ /* 0x004fca00078e0208 */
[----:B------:R-:W3:Y:S01]  /*0640*/  LDG.E R6, desc[UR4][R8.64] ;  /* 0x0000000408067981 */ /* 0x000ee2000c1e1900 */
[----:B-----5:R-:W-:-:S06]  /*0650*/  IMAD.WIDE.U32 R14, R17, 0x4, R14 ;  /* 0x00000004110e7825 */ /* 0x020fcc00078e000e */
[----:B------:R-:W2:Y:S01]  /*0660*/  LDG.E R14, desc[UR4][R14.64] ;  /* 0x000000040e0e7981 */ /* 0x000ea2000c1e1900 */
[----:B------:R-:W-:-:S04]  /*0670*/  IADD3 R11, P1, PT, R4, R7, RZ ;  /* 0x00000007040b7210 */ /* 0x000fc80007f3e0ff */
[----:B------:R-:W-:Y:S02]  /*0680*/  IADD3.X R18, PT, PT, RZ, RZ, RZ, P1, !PT ;  /* 0x000000ffff127210 */ /* 0x000fe40000ffe4ff */
[----:B----4-:R-:W-:-:S04]  /*0690*/  LEA R10, P1, R11, UR6, 0x2 ;  /* 0x000000060b0a7c11 */ /* 0x010fc8000f8210ff */
[----:B------:R-:W-:Y:S01]  /*06a0*/  LEA.HI.X R11, R11, UR7, R18, 0x2, P1 ;  /* 0x000000070b0b7c11 */ /* 0x000fe200088f1412 */
[----:B---3--:R-:W-:-:S04]  /*06b0*/  FMUL R6, R6, UR8 ;  /* 0x0000000806067c20 */ /* 0x008fc80008400000 */
[----:B--2---:R-:W-:Y:S01]  /*06c0*/  FFMA R17, R6, R14, R13 ;  /* 0x0000000e06117223 */ /* 0x004fe2000000000d */
[----:B01----:R-:W-:-:S04]  /*06d0*/  IMAD.WIDE.U32 R12, R0, 0x4, R8 ;  /* 0x00000004000c7825 */ /* 0x003fc800078e0008 */
[----:B------:R2:W-:Y:S04]  /*06e0*/  STG.E desc[UR4][R2.64], R17 ;  /* 0x0000001102007986 */ /* 0x0005e8000c101904 */
[----:B------:R-:W3:Y:S04]  /*06f0*/  LDG.E R6, desc[UR4][R12.64] ;  /* 0x000000040c067981 */ /* 0x000ee8000c1e1900 */
[----:B------:R-:W4:Y:S01]  /*0700*/  LDG.E R8, desc[UR4][R10.64+0x4] ;  /* 0x000004040a087981 */ /* 0x000f22000c1e1900 */
[----:B---3--:R-:W-:-:S04]  /*0710*/  FMUL R6, R6, UR8 ;  /* 0x0000000806067c20 */ /* 0x008fc80008400000 */
[----:B----4-:R-:W-:Y:S01]  /*0720*/  FFMA R19, R6, R8, R17 ;  /* 0x0000000806137223 */ /* 0x010fe20000000011 */
[----:B------:R-:W-:-:S04]  /*0730*/  IMAD.WIDE.U32 R8, R0, 0x4, R12 ;  /* 0x0000000400087825 */ /* 0x000fc800078e000c */
        /* <DEDUP_REMOVED lines=9> */
[----:B------:R-:W-:Y:S01]  /*07d0*/  IADD3 R7, PT, PT, R7, 0x4, RZ ;  /* 0x0000000407077810 */ /* 0x000fe20007ffe0ff */
[----:B---3--:R-:W-:-:S04]  /*07e0*/  FMUL R6, R14, UR8 ;  /* 0x000000080e067c20 */ /* 0x008fc80008400000 */
[----:B----4-:R-:W-:-:S05]  /*07f0*/  FFMA R13, R6, R13, R21 ;  /* 0x0000000d060d7223 */ /* 0x010fca0000000015 */
[----:B------:R2:W-:Y:S02]  /*0800*/  STG.E desc[UR4][R2.64], R13 ;  /* 0x0000000d02007986 */ /* 0x0005e4000c101904 */
.L_x_2:
[----:B------:R-:W-:Y:S05]  /*0810*/  @!P0 EXIT ;  /* 0x000000000000894d */ /* 0x000fea0003800000 */
[----:B------:R-:W-:Y:S02]  /*0820*/  ISETP.NE.AND P1, PT, R16, 0x1, PT ;  /* 0x000000011000780c */ /* 0x000fe40003f25270 */
[----:B------:R-:W-:-:S04]  /*0830*/  LOP3.LUT R6, R0, 0x1, RZ, 0xc0, !PT ;  /* 0x0000000100067812 */ /* 0x000fc800078ec0ff */
[----:B------:R-:W-:-:S07]  /*0840*/  ISETP.NE.U32.AND P0, PT, R6, 0x1, PT ;  /* 0x000000010600780c */ /* 0x000fce0003f05070 */
[----:B------:R-:W-:Y:S06]  /*0850*/  @!P1 BRA `(.L_x_3) ;  /* 0x0000000000609947 */ /* 0x000fec0003800000 */
[----:B------:R-:W3:Y:S01]  /*0860*/  LDC.64 R8, c[0x0][0x388] ;  /* 0x0000e200ff087b82 */ /* 0x000ee20000000a00 */
[----:B------:R-:W-:Y:S01]  /*0870*/  IMAD R15, R7, R0, R5 ;  /* 0x00000000070f7224 */ /* 0x000fe200078e0205 */
[----:B--2---:R-:W-:Y:S01]  /*0880*/  IADD3 R17, PT, PT, R4, R7, RZ ;  /* 0x0000000704117210 */ /* 0x004fe20007ffe0ff */
[----:B------:R-:W2:Y:S01]  /*0890*/  LDCU UR6, c[0x0][0x380] ;  /* 0x00007000ff0677ac */ /* 0x000ea20008000800 */
[----:B------:R-:W4:Y:S04]  /*08a0*/  LDCU.64 UR8, c[0x0][0x390] ;  /* 0x00007200ff0877ac */ /* 0x000f280008000a00 */
[----:B------:R-:W5:Y:S01]  /*08b0*/  LDC.64 R10, c[0x0][0x390] ;  /* 0x0000e400ff0a7b82 */ /* 0x000f620000000a00 */
[----:B---3--:R-:W-:-:S05]  /*08c0*/  IMAD.WIDE R8, R15, 0x4, R8 ;  /* 0x000000040f087825 */ /* 0x008fca00078e0208 */
[----:B------:R-:W2:Y:S01]  /*08d0*/  LDG.E R6, desc[UR4][R8.64] ;  /* 0x0000000408067981 */ /* 0x000ea2000c1e1900 */
[----:B-----5:R-:W-:-:S06]  /*08e0*/  IMAD.WIDE.U32 R14, R17, 0x4, R10 ;  /* 0x00000004110e7825 */ /* 0x020fcc00078e000a */
[----:B------:R-:W3:Y:S01]  /*08f0*/  LDG.E R14, desc[UR4][R14.64] ;  /* 0x000000040e0e7981 */ /* 0x000ee2000c1e1900 */
[----:B------:R-:W-:Y:S01]  /*0900*/  IADD3 R11, P1, PT, R4, R7, RZ ;  /* 0x00000007040b7210 */ /* 0x000fe20007f3e0ff */
[----:B------:R-:W-:-:S03]  /*0910*/  IMAD.WIDE.U32 R16, R0, 0x4, R8 ;  /* 0x0000000400107825 */ /* 0x000fc600078e0008 */
[----:B------:R-:W-:Y:S02]  /*0920*/  IADD3.X R12, PT, PT, RZ, RZ, RZ, P1, !PT ;  /* 0x000000ffff0c7210 */ /* 0x000fe40000ffe4ff */
[----:B----4-:R-:W-:-:S04]  /*0930*/  LEA R10, P1, R11, UR8, 0x2 ;  /* 0x000000080b0a7c11 */ /* 0x010fc8000f8210ff */
[----:B------:R-:W-:Y:S01]  /*0940*/  LEA.HI.X R11, R11, UR9, R12, 0x2, P1 ;  /* 0x000000090b0b7c11 */ /* 0x000fe200088f140c */
[----:B--2---:R-:W-:-:S04]  /*0950*/  FMUL R6, R6, UR6 ;  /* 0x0000000606067c20 */ /* 0x004fc80008400000 */
[----:B---3--:R-:W-:-:S05]  /*0960*/  FFMA R19, R6, R14, R13 ;  /* 0x0000000e06137223 */ /* 0x008fca000000000d */
[----:B------:R3:W-:Y:S04]  /*0970*/  STG.E desc[UR4][R2.64], R19 ;  /* 0x0000001302007986 */ /* 0x0007e8000c101904 */
[----:B------:R-:W2:Y:S04]  /*0980*/  LDG.E R16, desc[UR4][R16.64] ;  /* 0x0000000410107981 */ /* 0x000ea8000c1e1900 */
[----:B------:R-:W0:Y:S01]  /*0990*/  LDG.E R10, desc[UR4][R10.64+0x4] ;  /* 0x000004040a0a7981 */ /* 0x000e22000c1e1900 */
[----:B------:R-:W-:Y:S01]  /*09a0*/  IADD3 R7, PT, PT, R7, 0x2, RZ ;  /* 0x0000000207077810 */ /* 0x000fe20007ffe0ff */
[----:B--2---:R-:W-:-:S04]  /*09b0*/  FMUL R6, R16, UR6 ;  /* 0x0000000610067c20 */ /* 0x004fc80008400000 */
[----:B01----:R-:W-:-:S05]  /*09c0*/  FFMA R13, R6, R10, R19 ;  /* 0x0000000a060d7223 */ /* 0x003fca0000000013 */
[----:B------:R3:W-:Y:S02]  /*09d0*/  STG.E desc[UR4][R2.64], R13 ;  /* 0x0000000d02007986 */ /* 0x0007e4000c101904 */
.L_x_3:
[----:B------:R-:W-:Y:S05]  /*09e0*/  @P0 EXIT ;  /* 0x000000000000094d */ /* 0x000fea0003800000 */
[----:B------:R-:W4:Y:S01]  /*09f0*/  LDC.64 R8, c[0x0][0x388] ;  /* 0x0000e200ff087b82 */ /* 0x000f220000000a00 */
[----:B------:R-:W-:Y:S01]  /*0a00*/  IMAD R5, R7, R0, R5 ;  /* 0x0000000007057224 */ /* 0x000fe200078e0205 */
[----:B------:R-:W-:Y:S01]  /*0a10*/  IADD3 R7, PT, PT, R4, R7, RZ ;  /* 0x0000000704077210 */ /* 0x000fe20007ffe0ff */
[----:B------:R-:W5:Y:S05]  /*0a20*/  LDCU UR6, c[0x0][0x380] ;  /* 0x00007000ff0677ac */ /* 0x000f6a0008000800 */
[----:B------:R-:W0:Y:S01]  /*0a30*/  LDC.64 R10, c[0x0][0x390] ;  /* 0x0000e400ff0a7b82 */ /* 0x000e220000000a00 */
[----:B----4-:R-:W-:-:S06]  /*0a40*/  IMAD.WIDE R4, R5, 0x4, R8 ;  /* 0x0000000405047825 */ /* 0x010fcc00078e0208 */
[----:B------:R-:W5:Y:S01]  /*0a50*/  LDG.E R4, desc[UR4][R4.64] ;  /* 0x0000000404047981 */ /* 0x000f62000c1e1900 */
[----:B0-----:R-:W-:-:S06]  /*0a60*/  IMAD.WIDE.U32 R6, R7, 0x4, R10 ;  /* 0x0000000407067825 */ /* 0x001fcc00078e000a */
[----:B------:R-:W1:Y:S01]  /*0a70*/  LDG.E R6, desc[UR4][R6.64] ;  /* 0x0000000406067981 */ /* 0x000e62000c1e1900 */
[----:B-----5:R-:W-:-:S04]  /*0a80*/  FMUL R0, R4, UR6 ;  /* 0x0000000604007c20 */ /* 0x020fc80008400000 */
[----:B-123--:R-:W-:-:S05]  /*0a90*/  FFMA R13, R0, R6, R13 ;  /* 0x00000006000d7223 */ /* 0x00efca000000000d */
[----:B------:R-:W-:Y:S01]  /*0aa0*/  STG.E desc[UR4][R2.64], R13 ;  /* 0x0000000d02007986 */ /* 0x000fe2000c101904 */
[----:B------:R-:W-:Y:S05]  /*0ab0*/  EXIT ;  /* 0x000000000000794d */ /* 0x000fea0003800000 */
.L_x_4:
[----:B------:R-:W-:-:S00]  /*0ac0*/  BRA `(.L_x_4) ;  /* 0xfffffffc00fc7947 */ /* 0x000fc0000383ffff */
[----:B------:R-:W-:-:S00]  /*0ad0*/  NOP ;  /* 0x0000000000007918 */ /* 0x000fc00000000000 */
        /* <DEDUP_REMOVED lines=10> */
.L_x_5:


//--------------------- .nv.shared.reserved.0     --------------------------
	.section	.nv.shared.reserved.0,"aw",@nobits
	.weak		__nv_reservedSMEM_offset_0_alias
	.size		__nv_reservedSMEM_offset_0_alias, 0, 64
	.other		__nv_reservedSMEM_offset_0_alias,@"STO_CUDA_RESERVED_SHARED STV_DEFAULT"
__nv_reservedSMEM_offset_0_alias:
	.zero		0
	.zero		64


//--------------------- .nv.constant0._Z8sgemm_v0fPfS_fS_i --------------------------
	.section	.nv.constant0._Z8sgemm_v0fPfS_fS_i,"a",@progbits
	.sectionflags	@""
	.align	4
.nv.constant0._Z8sgemm_v0fPfS_fS_i:
	.zero		940


//--------------------- SYMBOLS --------------------------

	.type		.nv.reservedSmem.offset0,@object
	.size		.nv.reservedSmem.offset0,0x4
